	.headerflags	@"EF_CUDA_TEXMODE_UNIFIED EF_CUDA_64BIT_ADDRESS EF_CUDA_ACCELERATORS EF_CUDA_SM90 EF_CUDA_VIRTUAL_SM(EF_CUDA_SM90)"
	.elftype	@"ET_EXEC"


//--------------------- .nv.info                  --------------------------
	.section	.nv.info,"",@"SHT_CUDA_INFO"
	.align	4


	//----- nvinfo : EIATTR_REGCOUNT
	.align		4
        /*0000*/ 	.byte	0x04, 0x2f
        /*0002*/ 	.short	(.L_3 - .L_2)
	.align		4
.L_2:
        /*0004*/ 	.word	index@(triton_poi_fused_add_convolution_mul_pow_reciprocal_sin_view_4)
        /*0008*/ 	.word	0x00000015


	//----- nvinfo : EIATTR_MIN_STACK_SIZE
	.align		4
.L_3:
        /*000c*/ 	.byte	0x04, 0x12
        /*000e*/ 	.short	(.L_5 - .L_4)
	.align		4
.L_4:
        /*0010*/ 	.word	index@(triton_poi_fused_add_convolution_mul_pow_reciprocal_sin_view_4)
        /*0014*/ 	.word	0x00000020


	//----- nvinfo : EIATTR_FRAME_SIZE
	.align		4
.L_5:
        /*0018*/ 	.byte	0x04, 0x11
        /*001a*/ 	.short	(.L_7 - .L_6)
	.align		4
.L_6:
        /*001c*/ 	.word	index@(triton_poi_fused_add_convolution_mul_pow_reciprocal_sin_view_4)
        /*0020*/ 	.word	0x00000020


	//----- nvinfo : EIATTR_MIN_STACK_SIZE
	.align		4
.L_7:
        /*0024*/ 	.byte	0x04, 0x12
        /*0026*/ 	.short	(.L_9 - .L_8)
	.align		4
.L_8:
        /*0028*/ 	.word	index@(triton_poi_fused_add_convolution_mul_pow_reciprocal_sin_view_4)
        /*002c*/ 	.word	0x00000020
.L_9:


//--------------------- .nv.info.triton_poi_fused_add_convolution_mul_pow_reciprocal_sin_view_4 --------------------------
	.section	.nv.info.triton_poi_fused_add_convolution_mul_pow_reciprocal_sin_view_4,"",@"SHT_CUDA_INFO"
	.sectionflags	@""
	.align	4


	//----- nvinfo : EIATTR_CUDA_API_VERSION
	.align		4
        /*0000*/ 	.byte	0x04, 0x37
        /*0002*/ 	.short	(.L_11 - .L_10)
.L_10:
        /*0004*/ 	.word	0x0000007c


	//----- nvinfo : EIATTR_KPARAM_INFO
	.align		4
.L_11:
        /*0008*/ 	.byte	0x04, 0x17
        /*000a*/ 	.short	(.L_13 - .L_12)
.L_12:
        /*000c*/ 	.word	0x00000000
        /*0010*/ 	.short	0x0005
        /*0012*/ 	.short	0x0028
        /*0014*/ 	.byte	0x00, 0xf0, 0x11, 0x00


	//----- nvinfo : EIATTR_KPARAM_INFO
	.align		4
.L_13:
        /*0018*/ 	.byte	0x04, 0x17
        /*001a*/ 	.short	(.L_15 - .L_14)
.L_14:
        /*001c*/ 	.word	0x00000000
        /*0020*/ 	.short	0x0004
        /*0022*/ 	.short	0x0020
        /*0024*/ 	.byte	0x00, 0xf4, 0x21, 0x00


	//----- nvinfo : EIATTR_KPARAM_INFO
	.align		4
.L_15:
        /*0028*/ 	.byte	0x04, 0x17
        /*002a*/ 	.short	(.L_17 - .L_16)
.L_16:
        /*002c*/ 	.word	0x00000000
        /*0030*/ 	.short	0x0003
        /*0032*/ 	.short	0x0018
        /*0034*/ 	.byte	0x00, 0xf4, 0x21, 0x00


	//----- nvinfo : EIATTR_KPARAM_INFO
	.align		4
.L_17:
        /*0038*/ 	.byte	0x04, 0x17
        /*003a*/ 	.short	(.L_19 - .L_18)
.L_18:
        /*003c*/ 	.word	0x00000000
        /*0040*/ 	.short	0x0002
        /*0042*/ 	.short	0x0010
        /*0044*/ 	.byte	0x00, 0xf4, 0x21, 0x00


	//----- nvinfo : EIATTR_KPARAM_INFO
	.align		4
.L_19:
        /*0048*/ 	.byte	0x04, 0x17
        /*004a*/ 	.short	(.L_21 - .L_20)
.L_20:
        /*004c*/ 	.word	0x00000000
        /*0050*/ 	.short	0x0001
        /*0052*/ 	.short	0x0008
        /*0054*/ 	.byte	0x00, 0xf4, 0x21, 0x00


	//----- nvinfo : EIATTR_KPARAM_INFO
	.align		4
.L_21:
        /*0058*/ 	.byte	0x04, 0x17
        /*005a*/ 	.short	(.L_23 - .L_22)
.L_22:
        /*005c*/ 	.word	0x00000000
        /*0060*/ 	.short	0x0000
        /*0062*/ 	.short	0x0000
        /*0064*/ 	.byte	0x00, 0xf4, 0x21, 0x00


	//----- nvinfo : EIATTR_SPARSE_MMA_MASK
	.align		4
.L_23:
        /*0068*/ 	.byte	0x03, 0x50
        /*006a*/ 	.short	0x0000


	//----- nvinfo : EIATTR_MAXREG_COUNT
	.align		4
        /*006c*/ 	.byte	0x03, 0x1b
        /*006e*/ 	.short	0x00ff


	//----- nvinfo : EIATTR_EXIT_INSTR_OFFSETS
	.align		4
        /*0070*/ 	.byte	0x04, 0x1c
        /*0072*/ 	.short	(.L_25 - .L_24)


	//   ....[0]....
.L_24:
        /*0074*/ 	.word	0x000008a0


	//   ....[1]....
        /*0078*/ 	.word	0x000008c0


	//----- nvinfo : EIATTR_REQNTID
	.align		4
.L_25:
        /*007c*/ 	.byte	0x04, 0x10
        /*007e*/ 	.short	(.L_27 - .L_26)
.L_26:
        /*0080*/ 	.word	0x00000080
        /*0084*/ 	.word	0x00000001
        /*0088*/ 	.word	0x00000001


	//----- nvinfo : EIATTR_CRS_STACK_SIZE
	.align		4
.L_27:
        /*008c*/ 	.byte	0x04, 0x1e
        /*008e*/ 	.short	(.L_29 - .L_28)
.L_28:
        /*0090*/ 	.word	0x00000000


	//----- nvinfo : EIATTR_CBANK_PARAM_SIZE
	.align		4
.L_29:
        /*0094*/ 	.byte	0x03, 0x19
        /*0096*/ 	.short	0x002c


	//----- nvinfo : EIATTR_PARAM_CBANK
	.align		4
        /*0098*/ 	.byte	0x04, 0x0a
        /*009a*/ 	.short	(.L_31 - .L_30)
	.align		4
.L_30:
        /*009c*/ 	.word	index@(.nv.constant0.triton_poi_fused_add_convolution_mul_pow_reciprocal_sin_view_4)
        /*00a0*/ 	.short	0x0210
        /*00a2*/ 	.short	0x002c


	//----- nvinfo : EIATTR_SW_WAR
	.align		4
.L_31:
        /*00a4*/ 	.byte	0x04, 0x36
        /*00a6*/ 	.short	(.L_33 - .L_32)
.L_32:
        /*00a8*/ 	.word	0x00000008
.L_33:


//--------------------- .nv.callgraph             --------------------------
	.section	.nv.callgraph,"",@"SHT_CUDA_CALLGRAPH"
	.align	4
	.sectionentsize	8
	.align		4
        /*0000*/ 	.word	0x00000000
	.align		4
        /*0004*/ 	.word	0xffffffff
	.align		4
        /*0008*/ 	.word	0x00000000
	.align		4
        /*000c*/ 	.word	0xfffffffe
	.align		4
        /*0010*/ 	.word	0x00000000
	.align		4
        /*0014*/ 	.word	0xfffffffd
	.align		4
        /*0018*/ 	.word	0x00000000
	.align		4
        /*001c*/ 	.word	0xfffffffc


//--------------------- .nv.constant4             --------------------------
	.section	.nv.constant4,"a",@progbits
	.align	8
	.align		8
.nv.constant4:
        /*0000*/ 	.dword	_$_str
	.align		8
        /*0008*/ 	.dword	__cudart_i2opi_f


//--------------------- .text.triton_poi_fused_add_convolution_mul_pow_reciprocal_sin_view_4 --------------------------
	.section	.text.triton_poi_fused_add_convolution_mul_pow_reciprocal_sin_view_4,"ax",@progbits
	.align	128
        .global         triton_poi_fused_add_convolution_mul_pow_reciprocal_sin_view_4
        .type           triton_poi_fused_add_convolution_mul_pow_reciprocal_sin_view_4,@function
        .size           triton_poi_fused_add_convolution_mul_pow_reciprocal_sin_view_4,(.L_x_4 - triton_poi_fused_add_convolution_mul_pow_reciprocal_sin_view_4)
        .other          triton_poi_fused_add_convolution_mul_pow_reciprocal_sin_view_4,@"STO_CUDA_ENTRY STV_DEFAULT"
triton_poi_fused_add_convolution_mul_pow_reciprocal_sin_view_4:
.text.triton_poi_fused_add_convolution_mul_pow_reciprocal_sin_view_4:
[----:B------:R-:W0:Y:S01]  /*0000*/  LDC R1, c[0x0][0x28] ;  /* 0x00000a00ff017b82 */ /* 0x000e220000000800 */
[----:B------:R-:W1:Y:S07]  /*0010*/  S2R R10, SR_TID.X ;  /* 0x00000000000a7919 */ /* 0x000e6e0000002100 */
[----:B------:R-:W2:Y:S01]  /*0020*/  LDC.64 R6, c[0x0][0x218] ;  /* 0x00008600ff067b82 */ /* 0x000ea20000000a00 */
[----:B------:R-:W-:Y:S01]  /*0030*/  CS2R R12, SRZ ;  /* 0x00000000000c7805 */ /* 0x000fe2000001ff00 */
[----:B------:R-:W-:Y:S01]  /*0040*/  ULDC.64 UR4, c[0x0][0x208] ;  /* 0x0000820000047ab9 */ /* 0x000fe20000000a00 */
[----:B------:R-:W3:Y:S01]  /*0050*/  S2R R3, SR_CTAID.X ;  /* 0x0000000000037919 */ /* 0x000ee20000002500 */
[----:B0-----:R-:W-:-:S04]  /*0060*/  VIADD R1, R1, 0xffffffe0 ;  /* 0xffffffe001017836 */ /* 0x001fc80000000000 */
[----:B------:R-:W0:Y:S08]  /*0070*/  LDC.64 R8, c[0x0][0x210] ;  /* 0x00008400ff087b82 */ /* 0x000e300000000a00 */
[----:B------:R-:W4:Y:S01]  /*0080*/  LDC.64 R4, c[0x0][0x220] ;  /* 0x00008800ff047b82 */ /* 0x000f220000000a00 */
[----:B-1----:R-:W-:Y:S02]  /*0090*/  LOP3.LUT R10, R10, 0x7f, RZ, 0xc0, !PT ;  /* 0x0000007f0a0a7812 */ /* 0x002fe400078ec0ff */
[----:B---3--:R-:W-:-:S03]  /*00a0*/  SHF.R.S32.HI R0, RZ, 0x18, R3 ;  /* 0x00000018ff007819 */ /* 0x008fc60000011403 */
[----:B------:R-:W-:Y:S01]  /*00b0*/  IMAD R10, R3, 0x80, R10 ;  /* 0x00000080030a7824 */ /* 0x000fe200078e020a */
[----:B------:R-:W-:-:S03]  /*00c0*/  SGXT R3, R0, 0x1 ;  /* 0x000000010003781a */ /* 0x000fc60000000200 */
[C---:B0-----:R-:W-:Y:S01]  /*00d0*/  IMAD.WIDE R8, R10.reuse, 0x4, R8 ;  /* 0x000000040a087825 */ /* 0x041fe200078e0208 */
[----:B------:R-:W-:Y:S02]  /*00e0*/  ISETP.GE.AND P1, PT, R10, 0x80, PT ;  /* 0x000000800a00780c */ /* 0x000fe40003f26270 */
[----:B------:R-:W-:-:S04]  /*00f0*/  LEA.HI R3, R3, R10, RZ, 0x2 ;  /* 0x0000000a03037211 */ /* 0x000fc800078f10ff */
[----:B------:R-:W-:Y:S02]  /*0100*/  SHF.R.S32.HI R0, RZ, 0x2, R3 ;  /* 0x00000002ff007819 */ /* 0x000fe40000011403 */
[----:B------:R-:W0:Y:S02]  /*0110*/  LDC.64 R2, c[0x0][0x228] ;  /* 0x00008a00ff027b82 */ /* 0x000e240000000a00 */
[----:B------:R-:W-:-:S04]  /*0120*/  LEA.HI R11, R0, R0, RZ, 0x3 ;  /* 0x00000000000b7211 */ /* 0x000fc800078f18ff */
[----:B------:R-:W-:-:S05]  /*0130*/  LOP3.LUT R11, R11, 0xfffffff8, RZ, 0xc0, !PT ;  /* 0xfffffff80b0b7812 */ /* 0x000fca00078ec0ff */
[----:B------:R-:W-:Y:S02]  /*0140*/  IMAD.IADD R11, R0, 0x1, -R11 ;  /* 0x00000001000b7824 */ /* 0x000fe400078e0a0b */
[----:B------:R-:W-:Y:S02]  /*0150*/  IMAD.MOV.U32 R0, RZ, RZ, RZ ;  /* 0x000000ffff007224 */ /* 0x000fe400078e00ff */
[----:B--2---:R-:W-:Y:S01]  /*0160*/  IMAD.WIDE R6, R11, 0x4, R6 ;  /* 0x000000040b067825 */ /* 0x004fe200078e0206 */
[----:B------:R-:W-:-:S03]  /*0170*/  HFMA2.MMA R15, -RZ, RZ, 0, 0 ;  /* 0x00000000ff0f7435 */ /* 0x000fc600000001ff */
[----:B----4-:R-:W-:Y:S01]  /*0180*/  IMAD.WIDE R4, R10, 0x4, R4 ;  /* 0x000000040a047825 */ /* 0x010fe200078e0204 */
[----:B------:R-:W2:Y:S04]  /*0190*/  @!P1 LDG.E.EL R13, desc[UR4][R6.64] ;  /* 0x00000004060d9981 */ /* 0x000ea8000c2e1900 */
[----:B------:R-:W2:Y:S01]  /*01a0*/  @!P1 LDG.E R0, desc[UR4][R8.64] ;  /* 0x0000000408009981 */ /* 0x000ea2000c1e1900 */
[----:B0-----:R-:W-:-:S03]  /*01b0*/  IMAD.WIDE R2, R11, 0x4, R2 ;  /* 0x000000040b027825 */ /* 0x001fc600078e0202 */
[----:B------:R-:W3:Y:S04]  /*01c0*/  @!P1 LDG.E R12, desc[UR4][R4.64] ;  /* 0x00000004040c9981 */ /* 0x000ee8000c1e1900 */
[----:B------:R-:W4:Y:S01]  /*01d0*/  @!P1 LDG.E.EL R15, desc[UR4][R2.64] ;  /* 0x00000004020f9981 */ /* 0x000f22000c2e1900 */
[----:B------:R-:W-:Y:S01]  /*01e0*/  BSSY B0, `(.L_x_0) ;  /* 0x000004a000007945 */ /* 0x000fe20003800000 */
[----:B--2---:R-:W-:-:S04]  /*01f0*/  FADD R11, R13, R0 ;  /* 0x000000000d0b7221 */ /* 0x004fc80000000000 */
[----:B---3--:R-:W-:-:S04]  /*0200*/  FADD R12, R11, R12 ;  /* 0x0000000c0b0c7221 */ /* 0x008fc80000000000 */
[----:B----4-:R-:W-:Y:S01]  /*0210*/  FMUL R13, R12, R15 ;  /* 0x0000000f0c0d7220 */ /* 0x010fe20000400000 */
[----:B------:R-:W-:-:S03]  /*0220*/  FADD R14, R15, 9.9999997171806853657e-10 ;  /* 0x3089705f0f0e7421 */ /* 0x000fc60000000000 */
[C---:B------:R-:W-:Y:S01]  /*0230*/  FMUL R0, R13.reuse, 0.63661974668502807617 ;  /* 0x3f22f9830d007820 */ /* 0x040fe20000400000 */
[----:B------:R-:W-:-:S05]  /*0240*/  FADD.FTZ R16, |R13|, -RZ ;  /* 0x800000ff0d107221 */ /* 0x000fca0000010200 */
[----:B------:R-:W0:Y:S01]  /*0250*/  F2I.FTZ.NTZ R0, R0 ;  /* 0x0000000000007305 */ /* 0x000e220000213100 */
[----:B------:R-:W-:Y:S02]  /*0260*/  FSETP.GE.AND P0, PT, R16, 105615, PT ;  /* 0x47ce47801000780b */ /* 0x000fe40003f06000 */
[----:B0-----:R-:W-:-:S05]  /*0270*/  I2FP.F32.S32 R6, R0 ;  /* 0x0000000000067245 */ /* 0x001fca0000201400 */
[----:B------:R-:W-:-:S04]  /*0280*/  FFMA.FTZ R7, R6, -1.5707962512969970703, R13 ;  /* 0xbfc90fda06077823 */ /* 0x000fc8000001000d */
[----:B------:R-:W-:-:S04]  /*0290*/  FFMA.FTZ R7, R6, -7.5497894158615963534e-08, R7 ;  /* 0xb3a2216806077823 */ /* 0x000fc80000010007 */
[----:B------:R-:W-:Y:S01]  /*02a0*/  FFMA.FTZ R6, R6, -5.3903029534742383927e-15, R7 ;  /* 0xa7c234c506067823 */ /* 0x000fe20000010007 */
[----:B------:R-:W-:Y:S06]  /*02b0*/  @!P0 BRA `(.L_x_1) ;  /* 0x0000000000f08947 */ /* 0x000fec0003800000 */
[----:B------:R-:W-:-:S13]  /*02c0*/  FSETP.NEU.AND P0, PT, R16, +INF , PT ;  /* 0x7f8000001000780b */ /* 0x000fda0003f0d000 */
[----:B------:R-:W-:Y:S01]  /*02d0*/  @!P0 FMUL.FTZ R6, RZ, R13 ;  /* 0x0000000dff068220 */ /* 0x000fe20000410000 */
[----:B------:R-:W-:Y:S01]  /*02e0*/  @!P0 IMAD.MOV.U32 R0, RZ, RZ, RZ ;  /* 0x000000ffff008224 */ /* 0x000fe200078e00ff */
[----:B------:R-:W-:Y:S06]  /*02f0*/  @!P0 BRA `(.L_x_1) ;  /* 0x0000000000e08947 */ /* 0x000fec0003800000 */
[----:B------:R-:W-:Y:S01]  /*0300*/  SHF.R.U32.HI R18, RZ, 0x17, R13 ;  /* 0x00000017ff127819 */ /* 0x000fe2000001160d */
[----:B------:R-:W-:Y:S01]  /*0310*/  IMAD.SHL.U32 R3, R13, 0x100, RZ ;  /* 0x000001000d037824 */ /* 0x000fe200078e00ff */
[----:B------:R-:W-:Y:S01]  /*0320*/  MOV R5, RZ ;  /* 0x000000ff00057202 */ /* 0x000fe20000000f00 */
[----:B------:R-:W-:Y:S01]  /*0330*/  IMAD.MOV.U32 R0, RZ, RZ, RZ ;  /* 0x000000ffff007224 */ /* 0x000fe200078e00ff */
[----:B------:R-:W-:Y:S01]  /*0340*/  LOP3.LUT R2, R18, 0xe0, RZ, 0xc0, !PT ;  /* 0x000000e012027812 */ /* 0x000fe200078ec0ff */
[----:B------:R-:W-:Y:S01]  /*0350*/  IMAD.MOV.U32 R15, RZ, RZ, RZ ;  /* 0x000000ffff0f7224 */ /* 0x000fe200078e00ff */
[----:B------:R-:W-:Y:S01]  /*0360*/  LOP3.LUT R3, R3, 0x80000000, RZ, 0xfc, !PT ;  /* 0x8000000003037812 */ /* 0x000fe200078efcff */
[----:B------:R-:W-:Y:S02]  /*0370*/  ULDC.64 UR6, c[0x4][0x8] ;  /* 0x0100020000067ab9 */ /* 0x000fe40000000a00 */
[----:B------:R-:W-:Y:S02]  /*0380*/  VIADD R4, R2, 0xffffff80 ;  /* 0xffffff8002047836 */ /* 0x000fe40000000000 */
[----:B------:R-:W-:-:S03]  /*0390*/  IMAD.MOV.U32 R2, RZ, RZ, R1 ;  /* 0x000000ffff027224 */ /* 0x000fc600078e0001 */
[----:B------:R-:W-:-:S07]  /*03a0*/  SHF.R.U32.HI R4, RZ, 0x5, R4 ;  /* 0x00000005ff047819 */ /* 0x000fce0000011604 */
.L_x_2:
[----:B------:R-:W-:-:S04]  /*03b0*/  IADD3 R16, P0, R5, UR6, RZ ;  /* 0x0000000605107c10 */ /* 0x000fc8000ff1e0ff */
[----:B------:R-:W-:-:S06]  /*03c0*/  IADD3.X R17, R15, UR7, RZ, P0, !PT ;  /* 0x000000070f117c10 */ /* 0x000fcc00087fe4ff */
[----:B------:R-:W2:Y:S01]  /*03d0*/  LDG.E.CONSTANT R17, desc[UR4][R16.64] ;  /* 0x0000000410117981 */ /* 0x000ea2000c1e9900 */
[----:B------:R-:W-:Y:S01]  /*03e0*/  IADD3 R5, P2, R5, 0x4, RZ ;  /* 0x0000000405057810 */ /* 0x000fe20007f5e0ff */
[----:B------:R-:W-:Y:S01]  /*03f0*/  IMAD.MOV.U32 R7, RZ, RZ, RZ ;  /* 0x000000ffff077224 */ /* 0x000fe200078e00ff */
[----:B------:R-:W-:Y:S02]  /*0400*/  MOV R6, R0 ;  /* 0x0000000000067202 */ /* 0x000fe40000000f00 */
[----:B------:R-:W-:Y:S01]  /*0410*/  ISETP.NE.U32.AND P0, PT, R5, 0x18, PT ;  /* 0x000000180500780c */ /* 0x000fe20003f05070 */
[----:B------:R-:W-:-:S05]  /*0420*/  IMAD.X R15, RZ, RZ, R15, P2 ;  /* 0x000000ffff0f7224 */ /* 0x000fca00010e060f */
[----:B------:R-:W-:Y:S01]  /*0430*/  ISETP.NE.AND.EX P0, PT, R15, RZ, PT, P0 ;  /* 0x000000ff0f00720c */ /* 0x000fe20003f05300 */
[----:B--2---:R-:W-:-:S04]  /*0440*/  IMAD.WIDE.U32 R6, R3, R17, R6 ;  /* 0x0000001103067225 */ /* 0x004fc800078e0006 */
[----:B------:R-:W-:Y:S01]  /*0450*/  IMAD.MOV.U32 R0, RZ, RZ, R7 ;  /* 0x000000ffff007224 */ /* 0x000fe200078e0007 */
[----:B------:R0:W-:Y:S02]  /*0460*/  STL [R2], R6 ;  /* 0x0000000602007387 */ /* 0x0001e40000100800 */
[----:B0-----:R-:W-:-:S05]  /*0470*/  IADD3 R2, R2, 0x4, RZ ;  /* 0x0000000402027810 */ /* 0x001fca0007ffe0ff */
[----:B------:R-:W-:Y:S05]  /*0480*/  @P0 BRA `(.L_x_2) ;  /* 0xfffffffc00c80947 */ /* 0x000fea000383ffff */
[----:B------:R-:W-:Y:S01]  /*0490*/  LOP3.LUT P0, R6, R18, 0x1f, RZ, 0xc0, !PT ;  /* 0x0000001f12067812 */ /* 0x000fe2000780c0ff */
[----:B------:R-:W-:Y:S01]  /*04a0*/  IMAD R16, R4, -0x4, R1 ;  /* 0xfffffffc04107824 */ /* 0x000fe200078e0201 */
[----:B------:R0:W-:Y:S04]  /*04b0*/  STL [R1+0x18], R0 ;  /* 0x0000180001007387 */ /* 0x0001e80000100800 */
[----:B------:R-:W2:Y:S04]  /*04c0*/  LDL R2, [R16+0x18] ;  /* 0x0000180010027983 */ /* 0x000ea80000100800 */
[----:B------:R-:W3:Y:S04]  /*04d0*/  LDL R3, [R16+0x14] ;  /* 0x0000140010037983 */ /* 0x000ee80000100800 */
[----:B------:R-:W4:Y:S01]  /*04e0*/  @P0 LDL R7, [R16+0x10] ;  /* 0x0000100010070983 */ /* 0x000f220000100800 */
[----:B------:R-:W-:Y:S01]  /*04f0*/  @P0 IADD3 R4, -R6, 0x20, RZ ;  /* 0x0000002006040810 */ /* 0x000fe20007ffe1ff */
[----:B------:R-:W-:Y:S01]  /*0500*/  UMOV UR6, 0x54442d19 ;  /* 0x54442d1900067882 */ /* 0x000fe20000000000 */
[----:B------:R-:W-:Y:S01]  /*0510*/  UMOV UR7, 0x3bf921fb ;  /* 0x3bf921fb00077882 */ /* 0x000fe20000000000 */
[----:B--2---:R-:W-:-:S02]  /*0520*/  @P0 SHF.L.U32 R5, R2, R6, RZ ;  /* 0x0000000602050219 */ /* 0x004fc400000006ff */
[----:B---3--:R-:W-:Y:S02]  /*0530*/  @P0 SHF.L.U32 R6, R3, R6, RZ ;  /* 0x0000000603060219 */ /* 0x008fe400000006ff */
[-C--:B----4-:R-:W-:Y:S02]  /*0540*/  @P0 SHF.R.U32.HI R7, RZ, R4.reuse, R7 ;  /* 0x00000004ff070219 */ /* 0x090fe40000011607 */
[----:B------:R-:W-:-:S03]  /*0550*/  @P0 SHF.R.U32.HI R4, RZ, R4, R3 ;  /* 0x00000004ff040219 */ /* 0x000fc60000011603 */
[----:B------:R-:W-:Y:S02]  /*0560*/  @P0 IMAD.IADD R3, R6, 0x1, R7 ;  /* 0x0000000106030824 */ /* 0x000fe400078e0207 */
[----:B------:R-:W-:-:S05]  /*0570*/  @P0 IMAD.IADD R2, R5, 0x1, R4 ;  /* 0x0000000105020824 */ /* 0x000fca00078e0204 */
[C---:B------:R-:W-:Y:S01]  /*0580*/  SHF.L.W.U32.HI R15, R3.reuse, 0x2, R2 ;  /* 0x00000002030f7819 */ /* 0x040fe20000010e02 */
[----:B------:R-:W-:-:S03]  /*0590*/  IMAD.SHL.U32 R3, R3, 0x4, RZ ;  /* 0x0000000403037824 */ /* 0x000fc600078e00ff */
[----:B0-----:R-:W-:-:S04]  /*05a0*/  SHF.R.S32.HI R0, RZ, 0x1f, R15 ;  /* 0x0000001fff007819 */ /* 0x001fc8000001140f */
[C---:B------:R-:W-:Y:S02]  /*05b0*/  LOP3.LUT R6, R0.reuse, R3, RZ, 0x3c, !PT ;  /* 0x0000000300067212 */ /* 0x040fe400078e3cff */
[----:B------:R-:W-:-:S04]  /*05c0*/  LOP3.LUT R7, R0, R15, RZ, 0x3c, !PT ;  /* 0x0000000f00077212 */ /* 0x000fc800078e3cff */
[----:B------:R-:W0:Y:S01]  /*05d0*/  I2F.F64.S64 R4, R6 ;  /* 0x0000000600047312 */ /* 0x000e220000301c00 */
[----:B------:R-:W-:Y:S02]  /*05e0*/  ISETP.GE.AND P0, PT, R13, RZ, PT ;  /* 0x000000ff0d00720c */ /* 0x000fe40003f06270 */
[----:B------:R-:W-:Y:S01]  /*05f0*/  SHF.R.U32.HI R0, RZ, 0x1e, R2 ;  /* 0x0000001eff007819 */ /* 0x000fe20000011602 */
[----:B0-----:R-:W-:-:S03]  /*0600*/  DMUL R4, R4, UR6 ;  /* 0x0000000604047c28 */ /* 0x001fc60008000000 */
[C---:B------:R-:W-:Y:S02]  /*0610*/  LEA.HI R0, R15.reuse, R0, RZ, 0x1 ;  /* 0x000000000f007211 */ /* 0x040fe400078f08ff */
[----:B------:R-:W-:-:S05]  /*0620*/  LOP3.LUT R13, R15, R13, RZ, 0x3c, !PT ;  /* 0x0000000d0f0d7212 */ /* 0x000fca00078e3cff */
[----:B------:R-:W0:Y:S01]  /*0630*/  F2F.F32.F64 R4, R4 ;  /* 0x0000000400047310 */ /* 0x000e220000301000 */
[----:B------:R-:W-:Y:S02]  /*0640*/  IADD3 R2, -R0, RZ, RZ ;  /* 0x000000ff00027210 */ /* 0x000fe40007ffe1ff */
[----:B------:R-:W-:-:S03]  /*0650*/  ISETP.GE.AND P2, PT, R13, RZ, PT ;  /* 0x000000ff0d00720c */ /* 0x000fc60003f46270 */
[----:B------:R-:W-:Y:S01]  /*0660*/  @!P0 IMAD.MOV.U32 R0, RZ, RZ, R2 ;  /* 0x000000ffff008224 */ /* 0x000fe200078e0002 */
[----:B0-----:R-:W-:-:S09]  /*0670*/  FSEL R6, -R4, R4, !P2 ;  /* 0x0000000404067208 */ /* 0x001fd20005000100 */
.L_x_1:
[----:B------:R-:W-:Y:S05]  /*0680*/  BSYNC B0 ;  /* 0x0000000000007941 */ /* 0x000fea0003800000 */
.L_x_0:
[----:B------:R-:W-:Y:S01]  /*0690*/  LOP3.LUT R2, R0, 0x1, RZ, 0xc0, !PT ;  /* 0x0000000100027812 */ /* 0x000fe200078ec0ff */
[----:B------:R-:W-:Y:S01]  /*06a0*/  FMUL.FTZ R7, R6, R6 ;  /* 0x0000000606077220 */ /* 0x000fe20000410000 */
[----:B------:R-:W-:Y:S01]  /*06b0*/  FSETP.GT.AND P0, PT, |R14|, 8.50705917302346158658e+37, PT ;  /* 0x7e8000000e00780b */ /* 0x000fe20003f04200 */
[----:B------:R-:W-:Y:S01]  /*06c0*/  IMAD.MOV.U32 R3, RZ, RZ, 0x3c0885e4 ;  /* 0x3c0885e4ff037424 */ /* 0x000fe200078e00ff */
[----:B------:R-:W-:Y:S01]  /*06d0*/  ISETP.NE.U32.AND P3, PT, R2, 0x1, PT ;  /* 0x000000010200780c */ /* 0x000fe20003f65070 */
[----:B------:R-:W-:Y:S01]  /*06e0*/  IMAD.MOV.U32 R2, RZ, RZ, -0x46b2bead ;  /* 0xb94d4153ff027424 */ /* 0x000fe200078e00ff */
[----:B------:R-:W-:Y:S01]  /*06f0*/  FSETP.GEU.AND P2, PT, |R14|, 1.175494350822287508e-38, PT ;  /* 0x008000000e00780b */ /* 0x000fe20003f4e200 */
[----:B------:R-:W-:Y:S01]  /*0700*/  ULDC.64 UR6, c[0x0][0x230] ;  /* 0x00008c0000067ab9 */ /* 0x000fe20000000a00 */
[----:B------:R-:W-:Y:S01]  /*0710*/  LOP3.LUT P4, RZ, R0, 0x2, RZ, 0xc0, !PT ;  /* 0x0000000200ff7812 */ /* 0x000fe2000788c0ff */
[----:B------:R0:W-:Y:S01]  /*0720*/  @!P1 STG.E desc[UR4][R8.64], R11 ;  /* 0x0000000b08009986 */ /* 0x0001e2000c101904 */
[----:B------:R-:W-:-:S05]  /*0730*/  FSEL R0, R6, 1, P3 ;  /* 0x3f80000006007808 */ /* 0x000fca0001800000 */
[----:B------:R-:W-:Y:S02]  /*0740*/  @P0 FMUL R14, R14, 0.25 ;  /* 0x3e8000000e0e0820 */ /* 0x000fe40000400000 */
[----:B------:R-:W-:Y:S01]  /*0750*/  @!P3 MOV R4, 0x37cbac00 ;  /* 0x37cbac000004b802 */ /* 0x000fe20000000f00 */
[----:B------:R-:W-:Y:S02]  /*0760*/  @!P3 IMAD.MOV.U32 R3, RZ, RZ, 0x3d2aaabb ;  /* 0x3d2aaabbff03b424 */ /* 0x000fe400078e00ff */
[----:B------:R-:W-:Y:S02]  /*0770*/  @!P2 FMUL R14, R14, 16777216 ;  /* 0x4b8000000e0ea820 */ /* 0x000fe40000400000 */
[----:B------:R-:W-:Y:S01]  /*0780*/  @!P3 FFMA.FTZ R2, R7, R4, -0.0013887860113754868507 ;  /* 0xbab607ed0702b423 */ /* 0x000fe20000010004 */
[----:B------:R-:W-:-:S03]  /*0790*/  IMAD.MOV.U32 R4, RZ, RZ, -0x41d55558 ;  /* 0xbe2aaaa8ff047424 */ /* 0x000fc600078e00ff */
[----:B------:R-:W1:Y:S01]  /*07a0*/  MUFU.RCP R14, R14 ;  /* 0x0000000e000e7308 */ /* 0x000e620000001000 */
[----:B------:R-:W-:Y:S01]  /*07b0*/  FFMA.FTZ R3, R7, R2, R3 ;  /* 0x0000000207037223 */ /* 0x000fe20000010003 */
[----:B------:R-:W-:Y:S01]  /*07c0*/  HFMA2.MMA R2, -RZ, RZ, 1.625, 0 ;  /* 0x3e800000ff027435 */ /* 0x000fe200000001ff */
[----:B------:R-:W-:-:S04]  /*07d0*/  @!P3 IMAD.MOV.U32 R4, RZ, RZ, -0x41000001 ;  /* 0xbeffffffff04b424 */ /* 0x000fc800078e00ff */
[C---:B------:R-:W-:Y:S01]  /*07e0*/  FFMA.FTZ R5, R7.reuse, R3, R4 ;  /* 0x0000000307057223 */ /* 0x040fe20000010004 */
[----:B------:R-:W-:-:S04]  /*07f0*/  FFMA.FTZ R7, R7, R0, RZ ;  /* 0x0000000007077223 */ /* 0x000fc800000100ff */
[----:B------:R-:W-:Y:S01]  /*0800*/  FSEL R3, R2, 1, P0 ;  /* 0x3f80000002037808 */ /* 0x000fe20000000000 */
[----:B------:R-:W-:Y:S01]  /*0810*/  FFMA.FTZ R0, R7, R5, R0 ;  /* 0x0000000507007223 */ /* 0x000fe20000010000 */
[----:B------:R-:W-:-:S03]  /*0820*/  LEA R2, P0, R10, UR6, 0x2 ;  /* 0x000000060a027c11 */ /* 0x000fc6000f8010ff */
[----:B------:R-:W-:Y:S01]  /*0830*/  @!P2 FMUL R3, R3, 16777216 ;  /* 0x4b8000000303a820 */ /* 0x000fe20000400000 */
[----:B------:R-:W-:-:S03]  /*0840*/  @P4 FFMA.FTZ R0, R0, -1, RZ ;  /* 0xbf80000000004823 */ /* 0x000fc600000100ff */
[----:B-1----:R-:W-:Y:S01]  /*0850*/  FMUL R7, R14, R3 ;  /* 0x000000030e077220 */ /* 0x002fe20000400000 */
[----:B------:R-:W-:Y:S01]  /*0860*/  SHF.R.S32.HI R3, RZ, 0x1f, R10 ;  /* 0x0000001fff037819 */ /* 0x000fe2000001140a */
[----:B------:R-:W-:-:S03]  /*0870*/  FMUL R5, R0, R0 ;  /* 0x0000000000057220 */ /* 0x000fc60000400000 */
[----:B------:R-:W-:Y:S01]  /*0880*/  LEA.HI.X R3, R10, UR7, R3, 0x2, P0 ;  /* 0x000000070a037c11 */ /* 0x000fe200080f1403 */
[----:B------:R-:W-:Y:S01]  /*0890*/  FFMA R5, R7, R5, R12 ;  /* 0x0000000507057223 */ /* 0x000fe2000000000c */
[----:B0-----:R-:W-:Y:S06]  /*08a0*/  @P1 EXIT ;  /* 0x000000000000194d */ /* 0x001fec0003800000 */
[----:B------:R-:W-:Y:S01]  /*08b0*/  STG.E desc[UR4][R2.64], R5 ;  /* 0x0000000502007986 */ /* 0x000fe2000c101904 */
[----:B------:R-:W-:Y:S05]  /*08c0*/  EXIT ;  /* 0x000000000000794d */ /* 0x000fea0003800000 */
.L_x_3:
[----:B------:R-:W-:-:S00]  /*08d0*/  BRA `(.L_x_3) ;  /* 0xfffffffc00fc7947 */ /* 0x000fc0000383ffff */
[----:B------:R-:W-:-:S00]  /*08e0*/  NOP ;  /* 0x0000000000007918 */ /* 0x000fc00000000000 */
        /* <DEDUP_REMOVED lines=9> */
.L_x_4:


//--------------------- .nv.global.init           --------------------------
	.section	.nv.global.init,"aw",@progbits
	.align	4
.nv.global.init:
	.type		__cudart_i2opi_f,@object
	.size		__cudart_i2opi_f,(_$_str - __cudart_i2opi_f)
__cudart_i2opi_f:
        /*0000*/ 	.byte	0x41, 0x90, 0x43, 0x3c, 0x99, 0x95, 0x62, 0xdb, 0xc0, 0xdd, 0x34, 0xf5, 0xd1, 0x57, 0x27, 0xfc
        /*0010*/ 	.byte	0x29, 0x15, 0x44, 0x4e, 0x6e, 0x83, 0xf9, 0xa2
	.type		_$_str,@object
	.size		_$_str,(.L_0 - _$_str)
_$_str:
        /*0018*/ 	.byte	0x5f, 0x5f, 0x43, 0x55, 0x44, 0x41, 0x5f, 0x46, 0x54, 0x5a, 0x00
.L_0:


//--------------------- .nv.constant0.triton_poi_fused_add_convolution_mul_pow_reciprocal_sin_view_4 --------------------------
	.section	.nv.constant0.triton_poi_fused_add_convolution_mul_pow_reciprocal_sin_view_4,"a",@progbits
	.sectionflags	@""
	.align	4
.nv.constant0.triton_poi_fused_add_convolution_mul_pow_reciprocal_sin_view_4:
	.zero		572
